	.headerflags	@"EF_CUDA_TEXMODE_UNIFIED EF_CUDA_64BIT_ADDRESS EF_CUDA_ACCELERATORS EF_CUDA_SM90 EF_CUDA_VIRTUAL_SM(EF_CUDA_SM90)"
	.elftype	@"ET_EXEC"


//--------------------- .nv.info                  --------------------------
	.section	.nv.info,"",@"SHT_CUDA_INFO"
	.align	4


	//----- nvinfo : EIATTR_REGCOUNT
	.align		4
        /*0000*/ 	.byte	0x04, 0x2f
        /*0002*/ 	.short	(.L_3 - .L_2)
	.align		4
.L_2:
        /*0004*/ 	.word	index@(triton_poi_fused__native_batch_norm_legit_no_training_relu_21)
        /*0008*/ 	.word	0x00000020


	//----- nvinfo : EIATTR_MIN_STACK_SIZE
	.align		4
.L_3:
        /*000c*/ 	.byte	0x04, 0x12
        /*000e*/ 	.short	(.L_5 - .L_4)
	.align		4
.L_4:
        /*0010*/ 	.word	index@(triton_poi_fused__native_batch_norm_legit_no_training_relu_21)
        /*0014*/ 	.word	0x00000000


	//----- nvinfo : EIATTR_FRAME_SIZE
	.align		4
.L_5:
        /*0018*/ 	.byte	0x04, 0x11
        /*001a*/ 	.short	(.L_7 - .L_6)
	.align		4
.L_6:
        /*001c*/ 	.word	index@(triton_poi_fused__native_batch_norm_legit_no_training_relu_21)
        /*0020*/ 	.word	0x00000000


	//----- nvinfo : EIATTR_MIN_STACK_SIZE
	.align		4
.L_7:
        /*0024*/ 	.byte	0x04, 0x12
        /*0026*/ 	.short	(.L_9 - .L_8)
	.align		4
.L_8:
        /*0028*/ 	.word	index@(triton_poi_fused__native_batch_norm_legit_no_training_relu_21)
        /*002c*/ 	.word	0x00000000
.L_9:


//--------------------- .nv.info.triton_poi_fused__native_batch_norm_legit_no_training_relu_21 --------------------------
	.section	.nv.info.triton_poi_fused__native_batch_norm_legit_no_training_relu_21,"",@"SHT_CUDA_INFO"
	.sectionflags	@""
	.align	4


	//----- nvinfo : EIATTR_CUDA_API_VERSION
	.align		4
        /*0000*/ 	.byte	0x04, 0x37
        /*0002*/ 	.short	(.L_11 - .L_10)
.L_10:
        /*0004*/ 	.word	0x0000007c


	//----- nvinfo : EIATTR_KPARAM_INFO
	.align		4
.L_11:
        /*0008*/ 	.byte	0x04, 0x17
        /*000a*/ 	.short	(.L_13 - .L_12)
.L_12:
        /*000c*/ 	.word	0x00000000
        /*0010*/ 	.short	0x0007
        /*0012*/ 	.short	0x0034
        /*0014*/ 	.byte	0x00, 0xf0, 0x11, 0x00


	//----- nvinfo : EIATTR_KPARAM_INFO
	.align		4
.L_13:
        /*0018*/ 	.byte	0x04, 0x17
        /*001a*/ 	.short	(.L_15 - .L_14)
.L_14:
        /*001c*/ 	.word	0x00000000
        /*0020*/ 	.short	0x0006
        /*0022*/ 	.short	0x0030
        /*0024*/ 	.byte	0x00, 0xf0, 0x11, 0x00


	//----- nvinfo : EIATTR_KPARAM_INFO
	.align		4
.L_15:
        /*0028*/ 	.byte	0x04, 0x17
        /*002a*/ 	.short	(.L_17 - .L_16)
.L_16:
        /*002c*/ 	.word	0x00000000
        /*0030*/ 	.short	0x0005
        /*0032*/ 	.short	0x0028
        /*0034*/ 	.byte	0x00, 0xf4, 0x21, 0x00


	//----- nvinfo : EIATTR_KPARAM_INFO
	.align		4
.L_17:
        /*0038*/ 	.byte	0x04, 0x17
        /*003a*/ 	.short	(.L_19 - .L_18)
.L_18:
        /*003c*/ 	.word	0x00000000
        /*0040*/ 	.short	0x0004
        /*0042*/ 	.short	0x0020
        /*0044*/ 	.byte	0x00, 0xf4, 0x21, 0x00


	//----- nvinfo : EIATTR_KPARAM_INFO
	.align		4
.L_19:
        /*0048*/ 	.byte	0x04, 0x17
        /*004a*/ 	.short	(.L_21 - .L_20)
.L_20:
        /*004c*/ 	.word	0x00000000
        /*0050*/ 	.short	0x0003
        /*0052*/ 	.short	0x0018
        /*0054*/ 	.byte	0x00, 0xf4, 0x21, 0x00


	//----- nvinfo : EIATTR_KPARAM_INFO
	.align		4
.L_21:
        /*0058*/ 	.byte	0x04, 0x17
        /*005a*/ 	.short	(.L_23 - .L_22)
.L_22:
        /*005c*/ 	.word	0x00000000
        /*0060*/ 	.short	0x0002
        /*0062*/ 	.short	0x0010
        /*0064*/ 	.byte	0x00, 0xf4, 0x21, 0x00


	//----- nvinfo : EIATTR_KPARAM_INFO
	.align		4
.L_23:
        /*0068*/ 	.byte	0x04, 0x17
        /*006a*/ 	.short	(.L_25 - .L_24)
.L_24:
        /*006c*/ 	.word	0x00000000
        /*0070*/ 	.short	0x0001
        /*0072*/ 	.short	0x0008
        /*0074*/ 	.byte	0x00, 0xf4, 0x21, 0x00


	//----- nvinfo : EIATTR_KPARAM_INFO
	.align		4
.L_25:
        /*0078*/ 	.byte	0x04, 0x17
        /*007a*/ 	.short	(.L_27 - .L_26)
.L_26:
        /*007c*/ 	.word	0x00000000
        /*0080*/ 	.short	0x0000
        /*0082*/ 	.short	0x0000
        /*0084*/ 	.byte	0x00, 0xf4, 0x21, 0x00


	//----- nvinfo : EIATTR_SPARSE_MMA_MASK
	.align		4
.L_27:
        /*0088*/ 	.byte	0x03, 0x50
        /*008a*/ 	.short	0x0000


	//----- nvinfo : EIATTR_MAXREG_COUNT
	.align		4
        /*008c*/ 	.byte	0x03, 0x1b
        /*008e*/ 	.short	0x00ff


	//----- nvinfo : EIATTR_EXIT_INSTR_OFFSETS
	.align		4
        /*0090*/ 	.byte	0x04, 0x1c
        /*0092*/ 	.short	(.L_29 - .L_28)


	//   ....[0]....
.L_28:
        /*0094*/ 	.word	0x00000b80


	//   ....[1]....
        /*0098*/ 	.word	0x00000c00


	//----- nvinfo : EIATTR_REQNTID
	.align		4
.L_29:
        /*009c*/ 	.byte	0x04, 0x10
        /*009e*/ 	.short	(.L_31 - .L_30)
.L_30:
        /*00a0*/ 	.word	0x00000080
        /*00a4*/ 	.word	0x00000001
        /*00a8*/ 	.word	0x00000001


	//----- nvinfo : EIATTR_CBANK_PARAM_SIZE
	.align		4
.L_31:
        /*00ac*/ 	.byte	0x03, 0x19
        /*00ae*/ 	.short	0x0038


	//----- nvinfo : EIATTR_PARAM_CBANK
	.align		4
        /*00b0*/ 	.byte	0x04, 0x0a
        /*00b2*/ 	.short	(.L_33 - .L_32)
	.align		4
.L_32:
        /*00b4*/ 	.word	index@(.nv.constant0.triton_poi_fused__native_batch_norm_legit_no_training_relu_21)
        /*00b8*/ 	.short	0x0210
        /*00ba*/ 	.short	0x0038


	//----- nvinfo : EIATTR_SW_WAR
	.align		4
.L_33:
        /*00bc*/ 	.byte	0x04, 0x36
        /*00be*/ 	.short	(.L_35 - .L_34)
.L_34:
        /*00c0*/ 	.word	0x00000008
.L_35:


//--------------------- .nv.callgraph             --------------------------
	.section	.nv.callgraph,"",@"SHT_CUDA_CALLGRAPH"
	.align	4
	.sectionentsize	8
	.align		4
        /*0000*/ 	.word	0x00000000
	.align		4
        /*0004*/ 	.word	0xffffffff
	.align		4
        /*0008*/ 	.word	0x00000000
	.align		4
        /*000c*/ 	.word	0xfffffffe
	.align		4
        /*0010*/ 	.word	0x00000000
	.align		4
        /*0014*/ 	.word	0xfffffffd
	.align		4
        /*0018*/ 	.word	0x00000000
	.align		4
        /*001c*/ 	.word	0xfffffffc


//--------------------- .nv.constant4             --------------------------
	.section	.nv.constant4,"a",@progbits
	.align	8
	.align		8
.nv.constant4:
        /*0000*/ 	.dword	_$_str
	.align		8
        /*0008*/ 	.dword	_$_str_$_2


//--------------------- .text.triton_poi_fused__native_batch_norm_legit_no_training_relu_21 --------------------------
	.section	.text.triton_poi_fused__native_batch_norm_legit_no_training_relu_21,"ax",@progbits
	.sectionflags	@"SHF_BARRIERS=1"
	.align	128
        .global         triton_poi_fused__native_batch_norm_legit_no_training_relu_21
        .type           triton_poi_fused__native_batch_norm_legit_no_training_relu_21,@function
        .size           triton_poi_fused__native_batch_norm_legit_no_training_relu_21,(.L_x_1 - triton_poi_fused__native_batch_norm_legit_no_training_relu_21)
        .other          triton_poi_fused__native_batch_norm_legit_no_training_relu_21,@"STO_CUDA_ENTRY STV_DEFAULT"
triton_poi_fused__native_batch_norm_legit_no_training_relu_21:
.text.triton_poi_fused__native_batch_norm_legit_no_training_relu_21:
[----:B------:R-:W0:Y:S01]  /*0000*/  LDC R1, c[0x0][0x28] ;  /* 0x00000a00ff017b82 */ /* 0x000e220000000800 */
[----:B------:R-:W1:Y:S07]  /*0010*/  S2R R3, SR_CTAID.Y ;  /* 0x0000000000037919 */ /* 0x000e6e0000002600 */
[----:B------:R-:W2:Y:S01]  /*0020*/  LDC.64 R8, c[0x0][0x220] ;  /* 0x00008800ff087b82 */ /* 0x000ea20000000a00 */
[----:B------:R-:W-:Y:S01]  /*0030*/  CS2R R6, SRZ ;  /* 0x0000000000067805 */ /* 0x000fe2000001ff00 */
[----:B------:R-:W-:Y:S01]  /*0040*/  ULDC.64 UR6, c[0x0][0x208] ;  /* 0x0000820000067ab9 */ /* 0x000fe20000000a00 */
[----:B------:R-:W3:Y:S01]  /*0050*/  S2R R10, SR_TID.X ;  /* 0x00000000000a7919 */ /* 0x000ee20000002100 */
[----:B------:R-:W4:Y:S04]  /*0060*/  S2R R21, SR_CTAID.X ;  /* 0x0000000000157919 */ /* 0x000f280000002500 */
[----:B------:R-:W5:Y:S08]  /*0070*/  LDC.64 R24, c[0x0][0x210] ;  /* 0x00008400ff187b82 */ /* 0x000f700000000a00 */
[----:B------:R-:W4:Y:S01]  /*0080*/  LDC.64 R26, c[0x0][0x218] ;  /* 0x00008600ff1a7b82 */ /* 0x000f220000000a00 */
[----:B-1----:R-:W-:-:S02]  /*0090*/  IMAD.SHL.U32 R3, R3, 0x20, RZ ;  /* 0x0000002003037824 */ /* 0x002fc400078e00ff */
[----:B---3--:R-:W-:-:S05]  /*00a0*/  IMAD.SHL.U32 R0, R10, 0x4, RZ ;  /* 0x000000040a007824 */ /* 0x008fca00078e00ff */
[----:B------:R-:W-:-:S04]  /*00b0*/  LOP3.LUT R20, R3, 0x1c, R0, 0xf8, !PT ;  /* 0x0000001c03147812 */ /* 0x000fc800078ef800 */
[C---:B------:R-:W-:Y:S01]  /*00c0*/  ISETP.GE.AND P0, PT, R20.reuse, 0x340, PT ;  /* 0x000003401400780c */ /* 0x040fe20003f06270 */
[----:B------:R-:W-:-:S05]  /*00d0*/  IMAD.HI R2, R20, 0x4ec4ec4f, RZ ;  /* 0x4ec4ec4f14027827 */ /* 0x000fca00078e02ff */
[----:B------:R-:W-:-:S04]  /*00e0*/  SHF.R.U32.HI R5, RZ, 0x1f, R2 ;  /* 0x0000001fff057819 */ /* 0x000fc80000011602 */
[----:B------:R-:W-:Y:S02]  /*00f0*/  LEA.HI.SX32 R13, R2, R5, 0x1a ;  /* 0x00000005020d7211 */ /* 0x000fe400078fd2ff */
[----:B------:R-:W-:-:S03]  /*0100*/  CS2R R4, SRZ ;  /* 0x0000000000047805 */ /* 0x000fc6000001ff00 */
[----:B------:R-:W-:-:S04]  /*0110*/  IMAD R20, R13, -0xd0, R20 ;  /* 0xffffff300d147824 */ /* 0x000fc800078e0214 */
[----:B--2---:R-:W-:-:S05]  /*0120*/  IMAD.WIDE R8, R20, 0x4, R8 ;  /* 0x0000000414087825 */ /* 0x004fca00078e0208 */
[----:B------:R1:W2:Y:S01]  /*0130*/  @!P0 LDG.E.EL.128 R4, desc[UR6][R8.64] ;  /* 0x0000000608048981 */ /* 0x0002a2000c2e1d00 */
[----:B------:R-:W-:Y:S01]  /*0140*/  SHF.R.U32.HI R2, RZ, 0x3, R10 ;  /* 0x00000003ff027819 */ /* 0x000fe2000001160a */
[----:B----4-:R-:W-:Y:S01]  /*0150*/  IMAD.SHL.U32 R21, R21, 0x20, RZ ;  /* 0x0000002015157824 */ /* 0x010fe200078e00ff */
[----:B------:R-:W-:Y:S01]  /*0160*/  CS2R R14, SRZ ;  /* 0x00000000000e7805 */ /* 0x000fe2000001ff00 */
[----:B------:R-:W-:Y:S01]  /*0170*/  IMAD R13, R13, 0xd000, R20 ;  /* 0x0000d0000d0d7824 */ /* 0x000fe200078e0214 */
[----:B------:R-:W-:Y:S02]  /*0180*/  SGXT.U32 R2, R2, 0x4 ;  /* 0x000000040202781a */ /* 0x000fe40000000000 */
[----:B------:R-:W-:Y:S01]  /*0190*/  CS2R R18, SRZ ;  /* 0x0000000000127805 */ /* 0x000fe2000001ff00 */
[----:B0-----:R-:W-:Y:S01]  /*01a0*/  IMAD.WIDE R26, R20, 0x4, R26 ;  /* 0x00000004141a7825 */ /* 0x001fe200078e021a */
[----:B------:R-:W-:Y:S02]  /*01b0*/  LOP3.LUT R10, R21, R2, RZ, 0xfc, !PT ;  /* 0x00000002150a7212 */ /* 0x000fe400078efcff */
[----:B-1----:R-:W-:-:S02]  /*01c0*/  CS2R R8, SRZ ;  /* 0x0000000000087805 */ /* 0x002fc4000001ff00 */
[----:B------:R-:W-:Y:S02]  /*01d0*/  LOP3.LUT R11, R21, 0x10, R2, 0xfe, !PT ;  /* 0x00000010150b7812 */ /* 0x000fe400078efe02 */
[C---:B------:R-:W-:Y:S01]  /*01e0*/  ISETP.LT.AND P1, PT, R10.reuse, 0x100, !P0 ;  /* 0x000001000a00780c */ /* 0x040fe20004721270 */
[--C-:B------:R-:W-:Y:S01]  /*01f0*/  IMAD R23, R10, 0xd0, R13.reuse ;  /* 0x000000d00a177824 */ /* 0x100fe200078e020d */
[C---:B------:R-:W-:Y:S01]  /*0200*/  ISETP.LT.AND P2, PT, R11.reuse, 0x100, !P0 ;  /* 0x000001000b00780c */ /* 0x040fe20004741270 */
[----:B------:R-:W-:Y:S01]  /*0210*/  IMAD R17, R11, 0xd0, R13 ;  /* 0x000000d00b117824 */ /* 0x000fe200078e020d */
[----:B------:R-:W-:Y:S01]  /*0220*/  CS2R R10, SRZ ;  /* 0x00000000000a7805 */ /* 0x000fe2000001ff00 */
[----:B-----5:R-:W-:Y:S01]  /*0230*/  IMAD.WIDE R22, R23, 0x4, R24 ;  /* 0x0000000417167825 */ /* 0x020fe200078e0218 */
[----:B------:R-:W-:-:S03]  /*0240*/  CS2R R12, SRZ ;  /* 0x00000000000c7805 */ /* 0x000fc6000001ff00 */
[----:B------:R-:W-:Y:S01]  /*0250*/  IMAD.WIDE R24, R17, 0x4, R24 ;  /* 0x0000000411187825 */ /* 0x000fe200078e0218 */
[----:B------:R-:W-:Y:S02]  /*0260*/  CS2R R16, SRZ ;  /* 0x0000000000107805 */ /* 0x000fe4000001ff00 */
[----:B------:R0:W3:Y:S04]  /*0270*/  @!P0 LDG.E.EL.128 R12, desc[UR6][R26.64] ;  /* 0x000000061a0c8981 */ /* 0x0000e8000c2e1d00 */
[----:B------:R1:W3:Y:S04]  /*0280*/  @P1 LDG.E.EL.128 R8, desc[UR6][R22.64] ;  /* 0x0000000616081981 */ /* 0x0002e8000c2e1d00 */
[----:B------:R4:W5:Y:S01]  /*0290*/  @P2 LDG.E.EL.128 R16, desc[UR6][R24.64] ;  /* 0x0000000618102981 */ /* 0x000962000c2e1d00 */
[----:B0-----:R-:W0:Y:S01]  /*02a0*/  LDC.64 R26, c[0x0][0x228] ;  /* 0x00008a00ff1a7b82 */ /* 0x001e220000000a00 */
[----:B--2---:R-:W-:-:S04]  /*02b0*/  FADD R4, R4, 9.9999997473787516356e-06 ;  /* 0x3727c5ac04047421 */ /* 0x004fc80000000000 */
[----:B------:R-:W2:Y:S01]  /*02c0*/  MUFU.SQRT R28, R4 ;  /* 0x00000004001c7308 */ /* 0x000ea20000002000 */
[----:B-1----:R-:W-:Y:S01]  /*02d0*/  FADD R23, R7, 9.9999997473787516356e-06 ;  /* 0x3727c5ac07177421 */ /* 0x002fe20000000000 */
[----:B------:R-:W-:Y:S01]  /*02e0*/  FADD R6, R6, 9.9999997473787516356e-06 ;  /* 0x3727c5ac06067421 */ /* 0x000fe20000000000 */
[----:B------:R-:W-:-:S05]  /*02f0*/  FADD R5, R5, 9.9999997473787516356e-06 ;  /* 0x3727c5ac05057421 */ /* 0x000fca0000000000 */
[----:B----4-:R-:W1:Y:S01]  /*0300*/  MUFU.SQRT R24, R6 ;  /* 0x0000000600187308 */ /* 0x010e620000002000 */
[----:B--2---:R-:W-:-:S07]  /*0310*/  FSETP.GT.AND P6, PT, R28, 8.50705917302346158658e+37, PT ;  /* 0x7e8000001c00780b */ /* 0x004fce0003fc4000 */
[----:B------:R-:W2:Y:S01]  /*0320*/  MUFU.SQRT R23, R23 ;  /* 0x0000001700177308 */ /* 0x000ea20000002000 */
[----:B------:R-:W-:Y:S01]  /*0330*/  FSETP.GEU.AND P1, PT, R28, 1.175494350822287508e-38, PT ;  /* 0x008000001c00780b */ /* 0x000fe20003f2e000 */
[----:B------:R-:W-:-:S06]  /*0340*/  IMAD.MOV.U32 R7, RZ, RZ, 0x3e800000 ;  /* 0x3e800000ff077424 */ /* 0x000fcc00078e00ff */
[----:B------:R4:W0:Y:S01]  /*0350*/  MUFU.SQRT R29, R5 ;  /* 0x00000005001d7308 */ /* 0x0008220000002000 */
[----:B-1----:R-:W-:Y:S01]  /*0360*/  FSETP.GT.AND P4, PT, R24, 8.50705917302346158658e+37, PT ;  /* 0x7e8000001800780b */ /* 0x002fe20003f84000 */
[----:B------:R-:W-:Y:S01]  /*0370*/  @P6 FMUL R28, R28, 0.25 ;  /* 0x3e8000001c1c6820 */ /* 0x000fe20000400000 */
[----:B----4-:R-:W-:Y:S02]  /*0380*/  FSEL R5, R7, 1, P6 ;  /* 0x3f80000007057808 */ /* 0x010fe40003000000 */
[----:B--2---:R-:W-:Y:S01]  /*0390*/  FSETP.GT.AND P6, PT, R23, 8.50705917302346158658e+37, PT ;  /* 0x7e8000001700780b */ /* 0x004fe20003fc4000 */
[----:B------:R-:W-:Y:S01]  /*03a0*/  @!P1 FMUL R28, R28, 16777216 ;  /* 0x4b8000001c1c9820 */ /* 0x000fe20000400000 */
[----:B------:R-:W-:Y:S01]  /*03b0*/  FSETP.GEU.AND P5, PT, R24, 1.175494350822287508e-38, PT ;  /* 0x008000001800780b */ /* 0x000fe20003fae000 */
[----:B------:R-:W-:Y:S01]  /*03c0*/  @!P1 FMUL R5, R5, 16777216 ;  /* 0x4b80000005059820 */ /* 0x000fe20000400000 */
[----:B0-----:R-:W-:Y:S02]  /*03d0*/  FSETP.GT.AND P2, PT, R29, 8.50705917302346158658e+37, PT ;  /* 0x7e8000001d00780b */ /* 0x001fe40003f44000 */
[----:B------:R-:W-:-:S02]  /*03e0*/  FSETP.GEU.AND P1, PT, R23, 1.175494350822287508e-38, PT ;  /* 0x008000001700780b */ /* 0x000fc40003f2e000 */
[----:B------:R-:W-:Y:S01]  /*03f0*/  FSETP.GEU.AND P3, PT, R29, 1.175494350822287508e-38, PT ;  /* 0x008000001d00780b */ /* 0x000fe20003f6e000 */
[C---:B---3--:R-:W-:Y:S01]  /*0400*/  FADD R22, -R12.reuse, R8 ;  /* 0x000000080c167221 */ /* 0x048fe20000000100 */
[----:B-----5:R-:W-:Y:S01]  /*0410*/  FADD R16, -R12, R16 ;  /* 0x000000100c107221 */ /* 0x020fe20000000100 */
[----:B------:R-:W-:Y:S01]  /*0420*/  @P4 FMUL R24, R24, 0.25 ;  /* 0x3e80000018184820 */ /* 0x000fe20000400000 */
[----:B------:R-:W-:Y:S01]  /*0430*/  FADD R12, -R13, R9 ;  /* 0x000000090d0c7221 */ /* 0x000fe20000000100 */
[----:B------:R-:W-:Y:S01]  /*0440*/  @P6 FMUL R23, R23, 0.25 ;  /* 0x3e80000017176820 */ /* 0x000fe20000400000 */
[----:B------:R-:W0:Y:S01]  /*0450*/  LDC.64 R8, c[0x0][0x230] ;  /* 0x00008c00ff087b82 */ /* 0x000e220000000a00 */
[----:B------:R-:W-:Y:S02]  /*0460*/  @!P5 FMUL R24, R24, 16777216 ;  /* 0x4b8000001818d820 */ /* 0x000fe40000400000 */
[----:B------:R-:W-:Y:S02]  /*0470*/  @P2 FMUL R29, R29, 0.25 ;  /* 0x3e8000001d1d2820 */ /* 0x000fe40000400000 */
[----:B------:R-:W-:-:S02]  /*0480*/  @!P1 FMUL R23, R23, 16777216 ;  /* 0x4b80000017179820 */ /* 0x000fc40000400000 */
[----:B------:R-:W-:Y:S01]  /*0490*/  @!P3 FMUL R29, R29, 16777216 ;  /* 0x4b8000001d1db820 */ /* 0x000fe20000400000 */
[----:B------:R-:W1:Y:S01]  /*04a0*/  MUFU.RCP R6, R28 ;  /* 0x0000001c00067308 */ /* 0x000e620000001000 */
[----:B------:R-:W-:Y:S01]  /*04b0*/  FADD R17, -R13, R17 ;  /* 0x000000110d117221 */ /* 0x000fe20000000100 */
[C---:B------:R-:W-:Y:S01]  /*04c0*/  FADD R13, -R14.reuse, R10 ;  /* 0x0000000a0e0d7221 */ /* 0x040fe20000000100 */
[----:B------:R-:W-:-:S05]  /*04d0*/  FADD R18, -R14, R18 ;  /* 0x000000120e127221 */ /* 0x000fca0000000100 */
[----:B------:R2:W3:Y:S01]  /*04e0*/  MUFU.RCP R4, R29 ;  /* 0x0000001d00047308 */ /* 0x0004e20000001000 */
[----:B------:R-:W-:Y:S01]  /*04f0*/  FADD R14, -R15, R11 ;  /* 0x0000000b0f0e7221 */ /* 0x000fe20000000100 */
[----:B------:R-:W-:-:S06]  /*0500*/  FSEL R25, R7, 1, P2 ;  /* 0x3f80000007197808 */ /* 0x000fcc0001000000 */
[----:B------:R-:W4:Y:S01]  /*0510*/  MUFU.RCP R24, R24 ;  /* 0x0000001800187308 */ /* 0x000f220000001000 */
[----:B------:R-:W-:-:S07]  /*0520*/  FSEL R11, R7, 1, P4 ;  /* 0x3f800000070b7808 */ /* 0x000fce0002000000 */
[----:B------:R-:W5:Y:S01]  /*0530*/  MUFU.RCP R23, R23 ;  /* 0x0000001700177308 */ /* 0x000f620000001000 */
[----:B------:R-:W-:Y:S01]  /*0540*/  FSEL R10, R7, 1, P6 ;  /* 0x3f800000070a7808 */ /* 0x000fe20003000000 */
[----:B------:R-:W-:Y:S01]  /*0550*/  @!P3 FMUL R25, R25, 16777216 ;  /* 0x4b8000001919b820 */ /* 0x000fe20000400000 */
[----:B------:R-:W-:-:S03]  /*0560*/  @!P5 FMUL R11, R11, 16777216 ;  /* 0x4b8000000b0bd820 */ /* 0x000fc60000400000 */
[----:B------:R-:W-:Y:S01]  /*0570*/  @!P1 FMUL R10, R10, 16777216 ;  /* 0x4b8000000a0a9820 */ /* 0x000fe20000400000 */
[----:B------:R-:W-:Y:S01]  /*0580*/  FADD R19, -R15, R19 ;  /* 0x000000130f137221 */ /* 0x000fe20000000100 */
[----:B--2---:R-:W-:-:S04]  /*0590*/  IMAD.WIDE R28, R20, 0x4, R26 ;  /* 0x00000004141c7825 */ /* 0x004fc800078e021a */
[----:B-1----:R-:W-:Y:S01]  /*05a0*/  FMUL R15, R6, R5 ;  /* 0x00000005060f7220 */ /* 0x002fe20000400000 */
[----:B---3--:R-:W-:Y:S01]  /*05b0*/  FMUL R25, R4, R25 ;  /* 0x0000001904197220 */ /* 0x008fe20000400000 */
[----:B----4-:R-:W-:Y:S01]  /*05c0*/  FMUL R24, R24, R11 ;  /* 0x0000000b18187220 */ /* 0x010fe20000400000 */
[----:B0-----:R-:W-:Y:S01]  /*05d0*/  IMAD.WIDE R26, R20, 0x4, R8 ;  /* 0x00000004141a7825 */ /* 0x001fe200078e0208 */
[----:B------:R-:W-:Y:S02]  /*05e0*/  CS2R R4, SRZ ;  /* 0x0000000000047805 */ /* 0x000fe4000001ff00 */
[----:B------:R-:W-:Y:S01]  /*05f0*/  CS2R R6, SRZ ;  /* 0x0000000000067805 */ /* 0x000fe2000001ff00 */
[----:B-----5:R-:W-:Y:S01]  /*0600*/  FMUL R23, R23, R10 ;  /* 0x0000000a17177220 */ /* 0x020fe20000400000 */
[----:B------:R-:W-:Y:S02]  /*0610*/  CS2R R8, SRZ ;  /* 0x0000000000087805 */ /* 0x000fe4000001ff00 */
[----:B------:R-:W-:-:S02]  /*0620*/  CS2R R10, SRZ ;  /* 0x00000000000a7805 */ /* 0x000fc4000001ff00 */
[----:B------:R-:W2:Y:S04]  /*0630*/  @!P0 LDG.E.EL.128 R4, desc[UR6][R28.64] ;  /* 0x000000061c048981 */ /* 0x000ea8000c2e1d00 */
[----:B------:R0:W2:Y:S01]  /*0640*/  @!P0 LDG.E.EL.128 R8, desc[UR6][R26.64] ;  /* 0x000000061a088981 */ /* 0x0000a2000c2e1d00 */
[----:B------:R-:W1:Y:S01]  /*0650*/  S2R R20, SR_TID.X ;  /* 0x0000000000147919 */ /* 0x000e620000002100 */
[----:B------:R-:W3:Y:S01]  /*0660*/  S2UR UR5, SR_CgaCtaId ;  /* 0x00000000000579c3 */ /* 0x000ee20000008800 */
[C---:B------:R-:W-:Y:S01]  /*0670*/  FMUL R17, R25.reuse, R17 ;  /* 0x0000001119117220 */ /* 0x040fe20000400000 */
[----:B------:R-:W-:Y:S01]  /*0680*/  FMUL R12, R25, R12 ;  /* 0x0000000c190c7220 */ /* 0x000fe20000400000 */
[C---:B------:R-:W-:Y:S01]  /*0690*/  FMUL R25, R15.reuse, R16 ;  /* 0x000000100f197220 */ /* 0x040fe20000400000 */
[----:B------:R-:W-:Y:S01]  /*06a0*/  FMUL R15, R15, R22 ;  /* 0x000000160f0f7220 */ /* 0x000fe20000400000 */
[----:B------:R-:W-:Y:S01]  /*06b0*/  UMOV UR4, 0x400 ;  /* 0x0000040000047882 */ /* 0x000fe20000000000 */
[C---:B------:R-:W-:Y:S01]  /*06c0*/  FMUL R13, R24.reuse, R13 ;  /* 0x0000000d180d7220 */ /* 0x040fe20000400000 */
[C---:B------:R-:W-:Y:S01]  /*06d0*/  FMUL R14, R23.reuse, R14 ;  /* 0x0000000e170e7220 */ /* 0x040fe20000400000 */
[----:B0-----:R-:W-:Y:S01]  /*06e0*/  FMUL R27, R24, R18 ;  /* 0x00000012181b7220 */ /* 0x001fe20000400000 */
[----:B------:R-:W-:Y:S01]  /*06f0*/  FMUL R18, R23, R19 ;  /* 0x0000001317127220 */ /* 0x000fe20000400000 */
[----:B---3--:R-:W-:Y:S01]  /*0700*/  UPRMT UR4, UR5, 0x654, UR4 ;  /* 0x0000065405047896 */ /* 0x008fe20008000004 */
[----:B-1----:R-:W-:-:S05]  /*0710*/  IMAD.SHL.U32 R29, R20, 0x80, RZ ;  /* 0x00000080141d7824 */ /* 0x002fca00078e00ff */
[----:B------:R-:W-:-:S04]  /*0720*/  LOP3.LUT R29, R29, 0x380, RZ, 0xc0, !PT ;  /* 0x000003801d1d7812 */ /* 0x000fc800078ec0ff */
[C---:B------:R-:W-:Y:S02]  /*0730*/  LEA.HI R16, R29.reuse, UR4, RZ, 0x1d ;  /* 0x000000041d107c11 */ /* 0x040fe4000f8fe8ff */
[C---:B------:R-:W-:Y:S02]  /*0740*/  LOP3.LUT R22, R29.reuse, 0x40, RZ, 0xfc, !PT ;  /* 0x000000401d167812 */ /* 0x040fe400078efcff */
[----:B------:R-:W-:Y:S02]  /*0750*/  LOP3.LUT R26, R29, 0x60, RZ, 0xfc, !PT ;  /* 0x000000601d1a7812 */ /* 0x000fe400078efcff */
[----:B------:R-:W-:Y:S02]  /*0760*/  LEA.HI R22, R22, UR4, RZ, 0x1d ;  /* 0x0000000416167c11 */ /* 0x000fe4000f8fe8ff */
[----:B------:R-:W-:Y:S02]  /*0770*/  LEA.HI R26, R26, UR4, RZ, 0x1d ;  /* 0x000000041a1a7c11 */ /* 0x000fe4000f8fe8ff */
[----:B------:R-:W-:-:S04]  /*0780*/  SHF.R.U32.HI R20, RZ, 0x1, R20 ;  /* 0x00000001ff147819 */ /* 0x000fc80000011614 */
[----:B------:R-:W-:-:S05]  /*0790*/  LOP3.LUT R20, R20, 0x3c, RZ, 0xc0, !PT ;  /* 0x0000003c14147812 */ /* 0x000fca00078ec0ff */
[----:B------:R-:W-:Y:S02]  /*07a0*/  VIADD R20, R20, UR4 ;  /* 0x0000000414147c36 */ /* 0x000fe40008000000 */
[-CC-:B--2---:R-:W-:Y:S01]  /*07b0*/  FFMA R15, R15, R4.reuse, R8.reuse ;  /* 0x000000040f0f7223 */ /* 0x184fe20000000008 */
[----:B------:R-:W-:Y:S01]  /*07c0*/  FFMA R4, R25, R4, R8 ;  /* 0x0000000419047223 */ /* 0x000fe20000000008 */
[----:B------:R-:W-:Y:S01]  /*07d0*/  FFMA R12, R12, R5, R9 ;  /* 0x000000050c0c7223 */ /* 0x000fe20000000009 */
[----:B------:R-:W-:Y:S01]  /*07e0*/  LOP3.LUT R8, R29, 0x20, RZ, 0xfc, !PT ;  /* 0x000000201d087812 */ /* 0x000fe200078efcff */
[--C-:B------:R-:W-:Y:S01]  /*07f0*/  FFMA R13, R13, R6, R10.reuse ;  /* 0x000000060d0d7223 */ /* 0x100fe2000000000a */
[----:B------:R-:W-:Y:S01]  /*0800*/  LOP3.LUT R25, R29, R2, RZ, 0xfc, !PT ;  /* 0x000000021d197212 */ /* 0x000fe200078efcff */
[----:B------:R-:W-:Y:S01]  /*0810*/  FFMA R14, R14, R7, R11 ;  /* 0x000000070e0e7223 */ /* 0x000fe2000000000b */
[----:B------:R-:W-:Y:S01]  /*0820*/  FSETP.GEU.AND P3, PT, R15, RZ, PT ;  /* 0x000000ff0f00720b */ /* 0x000fe20003f6e000 */
[----:B------:R-:W-:Y:S01]  /*0830*/  FFMA R17, R17, R5, R9 ;  /* 0x0000000511117223 */ /* 0x000fe20000000009 */
[----:B------:R-:W-:Y:S01]  /*0840*/  LEA.HI R8, R8, UR4, RZ, 0x1d ;  /* 0x0000000408087c11 */ /* 0x000fe2000f8fe8ff */
[----:B------:R-:W-:Y:S01]  /*0850*/  FFMA R27, R27, R6, R10 ;  /* 0x000000061b1b7223 */ /* 0x000fe2000000000a */
[----:B------:R-:W-:Y:S01]  /*0860*/  FSETP.GEU.AND P2, PT, R12, RZ, PT ;  /* 0x000000ff0c00720b */ /* 0x000fe20003f4e000 */
[----:B------:R-:W-:Y:S01]  /*0870*/  IMAD R16, R25, 0x4, R16 ;  /* 0x0000000419107824 */ /* 0x000fe200078e0210 */
[----:B------:R-:W-:Y:S01]  /*0880*/  FSETP.GEU.AND P1, PT, R13, RZ, PT ;  /* 0x000000ff0d00720b */ /* 0x000fe20003f2e000 */
[----:B------:R-:W-:Y:S01]  /*0890*/  FFMA R18, R18, R7, R11 ;  /* 0x0000000712127223 */ /* 0x000fe2000000000b */
[----:B------:R-:W-:-:S02]  /*08a0*/  FSETP.GEU.AND P0, PT, R14, RZ, PT ;  /* 0x000000ff0e00720b */ /* 0x000fc40003f0e000 */
[----:B------:R-:W-:Y:S01]  /*08b0*/  FSEL R15, R15, RZ, P3 ;  /* 0x000000ff0f0f7208 */ /* 0x000fe20001800000 */
[----:B------:R-:W-:Y:S01]  /*08c0*/  IMAD R8, R25, 0x4, R8 ;  /* 0x0000000419087824 */ /* 0x000fe200078e0208 */
[----:B------:R-:W-:Y:S01]  /*08d0*/  FSEL R5, R12, RZ, P2 ;  /* 0x000000ff0c057208 */ /* 0x000fe20001000000 */
[----:B------:R-:W0:Y:S01]  /*08e0*/  LDC.64 R10, c[0x0][0x238] ;  /* 0x00008e00ff0a7b82 */ /* 0x000e220000000a00 */
[----:B------:R-:W-:Y:S02]  /*08f0*/  FSETP.GEU.AND P3, PT, R4, RZ, PT ;  /* 0x000000ff0400720b */ /* 0x000fe40003f6e000 */
[----:B------:R-:W-:Y:S02]  /*0900*/  FSEL R13, R13, RZ, P1 ;  /* 0x000000ff0d0d7208 */ /* 0x000fe40000800000 */
[----:B------:R-:W-:Y:S01]  /*0910*/  FSETP.GEU.AND P2, PT, R17, RZ, PT ;  /* 0x000000ff1100720b */ /* 0x000fe20003f4e000 */
[----:B------:R1:W-:Y:S01]  /*0920*/  STS [R16], R15 ;  /* 0x0000000f10007388 */ /* 0x0003e20000000800 */
[C---:B------:R-:W-:Y:S01]  /*0930*/  LEA R22, R25.reuse, R22, 0x2 ;  /* 0x0000001619167211 */ /* 0x040fe200078e10ff */
[----:B------:R-:W-:Y:S01]  /*0940*/  IMAD R25, R25, 0x4, R26 ;  /* 0x0000000419197824 */ /* 0x000fe200078e021a */
[----:B------:R-:W-:-:S02]  /*0950*/  FSEL R14, R14, RZ, P0 ;  /* 0x000000ff0e0e7208 */ /* 0x000fc40000000000 */
[----:B------:R-:W-:Y:S02]  /*0960*/  FSETP.GEU.AND P1, PT, R27, RZ, PT ;  /* 0x000000ff1b00720b */ /* 0x000fe40003f2e000 */
[----:B------:R-:W-:Y:S01]  /*0970*/  FSETP.GEU.AND P0, PT, R18, RZ, PT ;  /* 0x000000ff1200720b */ /* 0x000fe20003f0e000 */
[----:B------:R-:W-:Y:S01]  /*0980*/  STS [R8+0x80], R5 ;  /* 0x0000800508007388 */ /* 0x000fe20000000800 */
[----:B------:R-:W-:Y:S02]  /*0990*/  FSEL R17, R17, RZ, P2 ;  /* 0x000000ff11117208 */ /* 0x000fe40001000000 */
[----:B-1----:R-:W-:Y:S01]  /*09a0*/  FSEL R15, R4, RZ, P3 ;  /* 0x000000ff040f7208 */ /* 0x002fe20001800000 */
[----:B------:R-:W-:Y:S01]  /*09b0*/  STS [R22+0x100], R13 ;  /* 0x0001000d16007388 */ /* 0x000fe20000000800 */
[----:B------:R-:W-:Y:S02]  /*09c0*/  FSEL R27, R27, RZ, P1 ;  /* 0x000000ff1b1b7208 */ /* 0x000fe40000800000 */
[----:B------:R-:W-:Y:S01]  /*09d0*/  FSEL R18, R18, RZ, P0 ;  /* 0x000000ff12127208 */ /* 0x000fe20000000000 */
[----:B------:R-:W-:Y:S04]  /*09e0*/  STS [R25+0x180], R14 ;  /* 0x0001800e19007388 */ /* 0x000fe80000000800 */
[----:B------:R1:W-:Y:S04]  /*09f0*/  STS [R16+0x40], R15 ;  /* 0x0000400f10007388 */ /* 0x0003e80000000800 */
[----:B------:R2:W-:Y:S04]  /*0a00*/  STS [R8+0xc0], R17 ;  /* 0x0000c01108007388 */ /* 0x0005e80000000800 */
[----:B------:R-:W-:Y:S04]  /*0a10*/  STS [R22+0x140], R27 ;  /* 0x0001401b16007388 */ /* 0x000fe80000000800 */
[----:B------:R-:W-:Y:S01]  /*0a20*/  STS [R25+0x1c0], R18 ;  /* 0x0001c01219007388 */ /* 0x000fe20000000800 */
[----:B------:R-:W-:-:S05]  /*0a30*/  LOP3.LUT R9, R0, 0x1fc, RZ, 0xc0, !PT ;  /* 0x000001fc00097812 */ /* 0x000fca00078ec0ff */
[----:B------:R-:W-:Y:S01]  /*0a40*/  IMAD R20, R9, 0x4, R20 ;  /* 0x0000000409147824 */ /* 0x000fe200078e0214 */
[----:B------:R-:W-:Y:S01]  /*0a50*/  BAR.SYNC.DEFER_BLOCKING 0x0 ;  /* 0x0000000000007b1d */ /* 0x000fe20000010000 */
[----:B------:R-:W-:-:S05]  /*0a60*/  LOP3.LUT R0, R21, 0x1c, R0, 0xf8, !PT ;  /* 0x0000001c15007812 */ /* 0x000fca00078ef800 */
[----:B------:R-:W-:Y:S04]  /*0a70*/  LDS R4, [R20] ;  /* 0x0000000014047984 */ /* 0x000fe80000000800 */
[----:B------:R-:W-:Y:S04]  /*0a80*/  LDS R5, [R20+0x4] ;  /* 0x0000040014057984 */ /* 0x000fe80000000800 */
[----:B------:R-:W-:Y:S04]  /*0a90*/  LDS R6, [R20+0x8] ;  /* 0x0000080014067984 */ /* 0x000fe80000000800 */
[----:B------:R-:W3:Y:S01]  /*0aa0*/  LDS R7, [R20+0xc] ;  /* 0x00000c0014077984 */ /* 0x000ee20000000800 */
[----:B------:R-:W-:-:S02]  /*0ab0*/  ISETP.GE.AND P0, PT, R0, 0x100, PT ;  /* 0x000001000000780c */ /* 0x000fc40003f06270 */
[----:B-1----:R-:W-:Y:S02]  /*0ac0*/  LOP3.LUT R15, R3, R2, RZ, 0xfc, !PT ;  /* 0x00000002030f7212 */ /* 0x002fe400078efcff */
[----:B------:R-:W-:Y:S02]  /*0ad0*/  LOP3.LUT R13, R3, 0x10, R2, 0xfe, !PT ;  /* 0x00000010030d7812 */ /* 0x000fe400078efe02 */
[----:B--2---:R-:W-:Y:S02]  /*0ae0*/  LOP3.LUT R8, R9, 0x200, RZ, 0xfc, !PT ;  /* 0x0000020009087812 */ /* 0x004fe400078efcff */
[----:B------:R-:W-:Y:S02]  /*0af0*/  ISETP.LT.AND P1, PT, R15, 0x340, !P0 ;  /* 0x000003400f00780c */ /* 0x000fe40004721270 */
[----:B------:R-:W-:Y:S01]  /*0b00*/  ISETP.LT.AND P0, PT, R13, 0x340, !P0 ;  /* 0x000003400d00780c */ /* 0x000fe20004701270 */
[----:B------:R-:W-:Y:S01]  /*0b10*/  IMAD R3, R15, 0x100, R0 ;  /* 0x000001000f037824 */ /* 0x000fe200078e0200 */
[----:B------:R-:W-:-:S03]  /*0b20*/  SHF.R.U32.HI R8, RZ, 0x3, R8 ;  /* 0x00000003ff087819 */ /* 0x000fc60000011608 */
[----:B0-----:R-:W-:Y:S01]  /*0b30*/  IMAD.WIDE R2, R3, 0x4, R10 ;  /* 0x0000000403027825 */ /* 0x001fe200078e020a */
[----:B------:R-:W-:-:S04]  /*0b40*/  LOP3.LUT R8, R8, 0x7c, RZ, 0xc0, !PT ;  /* 0x0000007c08087812 */ /* 0x000fc800078ec0ff */
[----:B------:R-:W-:-:S05]  /*0b50*/  IADD3 R8, R8, UR4, RZ ;  /* 0x0000000408087c10 */ /* 0x000fca000fffe0ff */
[----:B------:R-:W-:Y:S01]  /*0b60*/  IMAD R8, R9, 0x4, R8 ;  /* 0x0000000409087824 */ /* 0x000fe200078e0208 */
[----:B---3--:R0:W-:Y:S02]  /*0b70*/  @P1 STG.E.128 desc[UR6][R2.64], R4 ;  /* 0x0000000402001986 */ /* 0x0081e4000c101d06 */
[----:B0-----:R-:W-:Y:S05]  /*0b80*/  @!P0 EXIT ;  /* 0x000000000000894d */ /* 0x001fea0003800000 */
[----:B0-----:R-:W-:Y:S01]  /*0b90*/  LDS R4, [R8+0x800] ;  /* 0x0008000008047984 */ /* 0x001fe20000000800 */
[----:B------:R-:W-:-:S03]  /*0ba0*/  IMAD R13, R13, 0x100, R0 ;  /* 0x000001000d0d7824 */ /* 0x000fc600078e0200 */
[----:B------:R-:W-:Y:S01]  /*0bb0*/  LDS R5, [R8+0x804] ;  /* 0x0008040008057984 */ /* 0x000fe20000000800 */
[----:B------:R-:W-:-:S03]  /*0bc0*/  IMAD.WIDE R10, R13, 0x4, R10 ;  /* 0x000000040d0a7825 */ /* 0x000fc600078e020a */
[----:B------:R-:W-:Y:S04]  /*0bd0*/  LDS R6, [R8+0x808] ;  /* 0x0008080008067984 */ /* 0x000fe80000000800 */
[----:B------:R-:W0:Y:S04]  /*0be0*/  LDS R7, [R8+0x80c] ;  /* 0x00080c0008077984 */ /* 0x000e280000000800 */
[----:B0-----:R-:W-:Y:S01]  /*0bf0*/  STG.E.128 desc[UR6][R10.64], R4 ;  /* 0x000000040a007986 */ /* 0x001fe2000c101d06 */
[----:B------:R-:W-:Y:S05]  /*0c00*/  EXIT ;  /* 0x000000000000794d */ /* 0x000fea0003800000 */
.L_x_0:
[----:B------:R-:W-:-:S00]  /*0c10*/  BRA `(.L_x_0) ;  /* 0xfffffffc00fc7947 */ /* 0x000fc0000383ffff */
[----:B------:R-:W-:-:S00]  /*0c20*/  NOP ;  /* 0x0000000000007918 */ /* 0x000fc00000000000 */
        /* <DEDUP_REMOVED lines=13> */
.L_x_1:


//--------------------- .nv.global.init           --------------------------
	.section	.nv.global.init,"aw",@progbits
.nv.global.init:
	.type		_$_str,@object
	.size		_$_str,(_$_str_$_2 - _$_str)
_$_str:
        /*0000*/ 	.byte	0x5f, 0x5f, 0x43, 0x55, 0x44, 0x41, 0x5f, 0x46, 0x54, 0x5a, 0x00
	.type		_$_str_$_2,@object
	.size		_$_str_$_2,(.L_1 - _$_str_$_2)
_$_str_$_2:
        /*000b*/ 	.byte	0x5f, 0x5f, 0x43, 0x55, 0x44, 0x41, 0x5f, 0x50, 0x52, 0x45, 0x43, 0x5f, 0x53, 0x51, 0x52, 0x54
        /*001b*/ 	.byte	0x00
.L_1:


//--------------------- .nv.shared.triton_poi_fused__native_batch_norm_legit_no_training_relu_21 --------------------------
	.section	.nv.shared.triton_poi_fused__native_batch_norm_legit_no_training_relu_21,"aw",@nobits
	.sectionflags	@""
	.align	16
	.zero		1024


//--------------------- .nv.constant0.triton_poi_fused__native_batch_norm_legit_no_training_relu_21 --------------------------
	.section	.nv.constant0.triton_poi_fused__native_batch_norm_legit_no_training_relu_21,"a",@progbits
	.sectionflags	@""
	.align	4
.nv.constant0.triton_poi_fused__native_batch_norm_legit_no_training_relu_21:
	.zero		584
